//
// Generated by NVIDIA NVVM Compiler
//
// Compiler Build ID: CL-36424714
// Cuda compilation tools, release 13.0, V13.0.88
// Based on NVVM 20.0.0
//

.version 9.0
.target sm_100
.address_size 64

	// .globl	_Z15dot_prod_kernelPKdS0_Pdi
.extern .shared .align 16 .b8 sdata[];

.visible .entry _Z15dot_prod_kernelPKdS0_Pdi(
	.param .u64 .ptr .align 1 _Z15dot_prod_kernelPKdS0_Pdi_param_0,
	.param .u64 .ptr .align 1 _Z15dot_prod_kernelPKdS0_Pdi_param_1,
	.param .u64 .ptr .align 1 _Z15dot_prod_kernelPKdS0_Pdi_param_2,
	.param .u32 _Z15dot_prod_kernelPKdS0_Pdi_param_3
)
{
	.reg .pred 	%p<6>;
	.reg .b32 	%r<17>;
	.reg .b64 	%rd<12>;
	.reg .b64 	%fd<11>;

	ld.param.u64 	%rd1, [_Z15dot_prod_kernelPKdS0_Pdi_param_0];
	ld.param.u64 	%rd2, [_Z15dot_prod_kernelPKdS0_Pdi_param_1];
	ld.param.u64 	%rd3, [_Z15dot_prod_kernelPKdS0_Pdi_param_2];
	ld.param.u32 	%r8, [_Z15dot_prod_kernelPKdS0_Pdi_param_3];
	mov.u32 	%r1, %tid.x;
	mov.u32 	%r2, %ntid.x;
	mov.u32 	%r3, %ctaid.x;
	mad.lo.s32 	%r4, %r2, %r3, %r1;
	setp.ge.s32 	%p1, %r4, %r8;
	mov.f64 	%fd10, 0d0000000000000000;
	@%p1 bra 	$L__BB0_2;
	cvta.to.global.u64 	%rd4, %rd1;
	cvta.to.global.u64 	%rd5, %rd2;
	mul.wide.s32 	%rd6, %r4, 8;
	add.s64 	%rd7, %rd4, %rd6;
	ld.global.f64 	%fd4, [%rd7];
	add.s64 	%rd8, %rd5, %rd6;
	ld.global.f64 	%fd5, [%rd8];
	mul.f64 	%fd10, %fd4, %fd5;
$L__BB0_2:
	shl.b32 	%r9, %r1, 3;
	mov.u32 	%r10, sdata;
	add.s32 	%r5, %r10, %r9;
	st.shared.f64 	[%r5], %fd10;
	bar.sync 	0;
	setp.lt.u32 	%p2, %r2, 2;
	@%p2 bra 	$L__BB0_7;
	mov.b32 	%r16, 1;
$L__BB0_4:
	shl.b32 	%r7, %r16, 1;
	add.s32 	%r12, %r7, -1;
	and.b32  	%r13, %r12, %r1;
	setp.ne.s32 	%p3, %r13, 0;
	@%p3 bra 	$L__BB0_6;
	shl.b32 	%r14, %r16, 3;
	add.s32 	%r15, %r5, %r14;
	ld.shared.f64 	%fd6, [%r15];
	ld.shared.f64 	%fd7, [%r5];
	add.f64 	%fd8, %fd6, %fd7;
	st.shared.f64 	[%r5], %fd8;
$L__BB0_6:
	bar.sync 	0;
	setp.lt.u32 	%p4, %r7, %r2;
	mov.u32 	%r16, %r7;
	@%p4 bra 	$L__BB0_4;
$L__BB0_7:
	setp.ne.s32 	%p5, %r1, 0;
	@%p5 bra 	$L__BB0_9;
	ld.shared.f64 	%fd9, [sdata];
	cvta.to.global.u64 	%rd9, %rd3;
	mul.wide.u32 	%rd10, %r3, 8;
	add.s64 	%rd11, %rd9, %rd10;
	st.global.f64 	[%rd11], %fd9;
$L__BB0_9:
	ret;

}


// ===== COMPILED SASS (sm_100) =====

	.target	sm_100

	.elftype	@"ET_EXEC"


//--------------------- .note.nv.tkinfo           --------------------------
	.section	.note.nv.tkinfo,"",@"SHT_NOTE"
	.sectionflags	@"SHF_NOTE_NV_TKINFO"
	.tkinfo
        /*0018*/ 	.word	0x00000002
        /*0030*/ 	.string	""
        /*0030*/ 	.string	"ptxas"
        /*0030*/ 	.string	"Cuda compilation tools, release 13.0, V13.0.88"
        /*0030*/ 	.string	"Build cuda_13.0.r13.0/compiler.36424714_0"
        /*0030*/ 	.string	"-arch sm_100 -m 64 "



//--------------------- .note.nv.cuinfo           --------------------------
	.section	.note.nv.cuinfo,"",@"SHT_NOTE"
	.sectionflags	@"SHF_NOTE_NV_CUINFO"
        /*0018*/ 	.short	0x0002
        /*001a*/ 	.short	0x0064
        /*001c*/ 	.short	0x0082
	.zero		2


//--------------------- .nv.info                  --------------------------
	.section	.nv.info,"",@"SHT_CUDA_INFO"
	.align	4


	//----- nvinfo : EIATTR_REGCOUNT
	.align		4
        /*0000*/ 	.byte	0x04, 0x2f
        /*0002*/ 	.short	(.L_1 - .L_0)
	.align		4
.L_0:
        /*0004*/ 	.word	index@(_Z15dot_prod_kernelPKdS0_Pdi)
        /*0008*/ 	.word	0x0000000e


	//----- nvinfo : EIATTR_FRAME_SIZE
	.align		4
.L_1:
        /*000c*/ 	.byte	0x04, 0x11
        /*000e*/ 	.short	(.L_3 - .L_2)
	.align		4
.L_2:
        /*0010*/ 	.word	index@(_Z15dot_prod_kernelPKdS0_Pdi)
        /*0014*/ 	.word	0x00000000


	//----- nvinfo : EIATTR_MIN_STACK_SIZE
	.align		4
.L_3:
        /*0018*/ 	.byte	0x04, 0x12
        /*001a*/ 	.short	(.L_5 - .L_4)
	.align		4
.L_4:
        /*001c*/ 	.word	index@(_Z15dot_prod_kernelPKdS0_Pdi)
        /*0020*/ 	.word	0x00000000
.L_5:


//--------------------- .nv.compat                --------------------------
	.section	.nv.compat,"",@"SHT_CUDA_COMPAT_INFO"
	.align	4
        /*0000*/ 	.byte	0x02, 0x09, 0x00, 0x00, 0x02, 0x02, 0x01, 0x00, 0x02, 0x05, 0x05, 0x00, 0x03, 0x07, 0x01, 0x01
        /*0010*/ 	.byte	0x02, 0x03, 0x00, 0x00, 0x02, 0x06, 0x01, 0x00, 0x04, 0x0b, 0x08, 0x00, 0x01, 0x00, 0x00, 0x00
        /*0020*/ 	.byte	0x00, 0x00, 0x00, 0x00


//--------------------- .nv.info._Z15dot_prod_kernelPKdS0_Pdi --------------------------
	.section	.nv.info._Z15dot_prod_kernelPKdS0_Pdi,"",@"SHT_CUDA_INFO"
	.sectionflags	@""
	.align	4


	//----- nvinfo : EIATTR_CUDA_API_VERSION
	.align		4
        /*0000*/ 	.byte	0x04, 0x37
        /*0002*/ 	.short	(.L_7 - .L_6)
.L_6:
        /*0004*/ 	.word	0x00000082


	//----- nvinfo : EIATTR_KPARAM_INFO
	.align		4
.L_7:
        /*0008*/ 	.byte	0x04, 0x17
        /*000a*/ 	.short	(.L_9 - .L_8)
.L_8:
        /*000c*/ 	.word	0x00000000
        /*0010*/ 	.short	0x0003
        /*0012*/ 	.short	0x0018
        /*0014*/ 	.byte	0x00, 0xf0, 0x11, 0x00


	//----- nvinfo : EIATTR_KPARAM_INFO
	.align		4
.L_9:
        /*0018*/ 	.byte	0x04, 0x17
        /*001a*/ 	.short	(.L_11 - .L_10)
.L_10:
        /*001c*/ 	.word	0x00000000
        /*0020*/ 	.short	0x0002
        /*0022*/ 	.short	0x0010
        /*0024*/ 	.byte	0x00, 0xf5, 0x21, 0x00


	//----- nvinfo : EIATTR_KPARAM_INFO
	.align		4
.L_11:
        /*0028*/ 	.byte	0x04, 0x17
        /*002a*/ 	.short	(.L_13 - .L_12)
.L_12:
        /*002c*/ 	.word	0x00000000
        /*0030*/ 	.short	0x0001
        /*0032*/ 	.short	0x0008
        /*0034*/ 	.byte	0x00, 0xf5, 0x21, 0x00


	//----- nvinfo : EIATTR_KPARAM_INFO
	.align		4
.L_13:
        /*0038*/ 	.byte	0x04, 0x17
        /*003a*/ 	.short	(.L_15 - .L_14)
.L_14:
        /*003c*/ 	.word	0x00000000
        /*0040*/ 	.short	0x0000
        /*0042*/ 	.short	0x0000
        /*0044*/ 	.byte	0x00, 0xf5, 0x21, 0x00


	//----- nvinfo : EIATTR_SPARSE_MMA_MASK
	.align		4
.L_15:
        /*0048*/ 	.byte	0x03, 0x50
        /*004a*/ 	.short	0x0000


	//----- nvinfo : EIATTR_MAXREG_COUNT
	.align		4
        /*004c*/ 	.byte	0x03, 0x1b
        /*004e*/ 	.short	0x00ff


	//----- nvinfo : EIATTR_NUM_BARRIERS
	.align		4
        /*0050*/ 	.byte	0x02, 0x4c
        /*0052*/ 	.byte	0x01
	.zero		1


	//----- nvinfo : EIATTR_MERCURY_ISA_VERSION
	.align		4
        /*0054*/ 	.byte	0x03, 0x5f
        /*0056*/ 	.short	0x0101


	//----- nvinfo : EIATTR_VRC_CTA_INIT_COUNT
	.align		4
        /*0058*/ 	.byte	0x02, 0x4a
	.zero		1
	.zero		1


	//----- nvinfo : EIATTR_EXIT_INSTR_OFFSETS
	.align		4
        /*005c*/ 	.byte	0x04, 0x1c
        /*005e*/ 	.short	(.L_17 - .L_16)


	//   ....[0]....
.L_16:
        /*0060*/ 	.word	0x00000260


	//   ....[1]....
        /*0064*/ 	.word	0x000002e0


	//----- nvinfo : EIATTR_CBANK_PARAM_SIZE
	.align		4
.L_17:
        /*0068*/ 	.byte	0x03, 0x19
        /*006a*/ 	.short	0x001c


	//----- nvinfo : EIATTR_PARAM_CBANK
	.align		4
        /*006c*/ 	.byte	0x04, 0x0a
        /*006e*/ 	.short	(.L_19 - .L_18)
	.align		4
.L_18:
        /*0070*/ 	.word	index@(.nv.constant0._Z15dot_prod_kernelPKdS0_Pdi)
        /*0074*/ 	.short	0x0380
        /*0076*/ 	.short	0x001c


	//----- nvinfo : EIATTR_SW_WAR
	.align		4
.L_19:
        /*0078*/ 	.byte	0x04, 0x36
        /*007a*/ 	.short	(.L_21 - .L_20)
.L_20:
        /*007c*/ 	.word	0x00000008
.L_21:


//--------------------- .nv.callgraph             --------------------------
	.section	.nv.callgraph,"",@"SHT_CUDA_CALLGRAPH"
	.align	4
	.sectionentsize	8
	.align		4
        /*0000*/ 	.word	0x00000000
	.align		4
        /*0004*/ 	.word	0xffffffff
	.align		4
        /*0008*/ 	.word	0x00000000
	.align		4
        /*000c*/ 	.word	0xfffffffe
	.align		4
        /*0010*/ 	.word	0x00000000
	.align		4
        /*0014*/ 	.word	0xfffffffd
	.align		4
        /*0018*/ 	.word	0x00000000
	.align		4
        /*001c*/ 	.word	0xfffffffc


//--------------------- .text._Z15dot_prod_kernelPKdS0_Pdi --------------------------
	.section	.text._Z15dot_prod_kernelPKdS0_Pdi,"ax",@progbits
	.align	128
        .global         _Z15dot_prod_kernelPKdS0_Pdi
        .type           _Z15dot_prod_kernelPKdS0_Pdi,@function
        .size           _Z15dot_prod_kernelPKdS0_Pdi,(.L_x_3 - _Z15dot_prod_kernelPKdS0_Pdi)
        .other          _Z15dot_prod_kernelPKdS0_Pdi,@"STO_CUDA_ENTRY STV_DEFAULT"
_Z15dot_prod_kernelPKdS0_Pdi:
.text._Z15dot_prod_kernelPKdS0_Pdi:
[----:B------:R-:W-:Y:S01]  /*0000*/  LDC R1, c[0x0][0x37c] ;  /* 0x0000df00ff017b82 */ /* 0x000fe20000000800 */
[----:B------:R-:W0:Y:S01]  /*0010*/  S2R R11, SR_TID.X ;  /* 0x00000000000b7919 */ /* 0x000e220000002100 */
[----:B------:R-:W0:Y:S06]  /*0020*/  LDCU UR8, c[0x0][0x360] ;  /* 0x00006c00ff0877ac */ /* 0x000e2c0008000800 */
[----:B------:R-:W1:Y:S01]  /*0030*/  LDC.64 R4, c[0x0][0x380] ;  /* 0x0000e000ff047b82 */ /* 0x000e620000000a00 */
[----:B------:R-:W0:Y:S01]  /*0040*/  S2R R0, SR_CTAID.X ;  /* 0x0000000000007919 */ /* 0x000e220000002500 */
[----:B------:R-:W2:Y:S01]  /*0050*/  LDCU UR4, c[0x0][0x398] ;  /* 0x00007300ff0477ac */ /* 0x000ea20008000800 */
[----:B------:R-:W3:Y:S05]  /*0060*/  LDCU.64 UR6, c[0x0][0x358] ;  /* 0x00006b00ff0677ac */ /* 0x000eea0008000a00 */
[----:B------:R-:W4:Y:S01]  /*0070*/  LDC.64 R6, c[0x0][0x388] ;  /* 0x0000e200ff067b82 */ /* 0x000f220000000a00 */
[----:B0-----:R-:W-:-:S05]  /*0080*/  IMAD R3, R0, UR8, R11 ;  /* 0x0000000800037c24 */ /* 0x001fca000f8e020b */
[----:B--2---:R-:W-:-:S13]  /*0090*/  ISETP.GE.AND P0, PT, R3, UR4, PT ;  /* 0x0000000403007c0c */ /* 0x004fda000bf06270 */
[----:B-1----:R-:W-:-:S04]  /*00a0*/  @!P0 IMAD.WIDE R4, R3, 0x8, R4 ;  /* 0x0000000803048825 */ /* 0x002fc800078e0204 */
[----:B----4-:R-:W-:Y:S02]  /*00b0*/  @!P0 IMAD.WIDE R6, R3, 0x8, R6 ;  /* 0x0000000803068825 */ /* 0x010fe400078e0206 */
[----:B---3--:R-:W2:Y:S04]  /*00c0*/  @!P0 LDG.E.64 R4, desc[UR6][R4.64] ;  /* 0x0000000604048981 */ /* 0x008ea8000c1e1b00 */
[----:B------:R-:W2:Y:S01]  /*00d0*/  @!P0 LDG.E.64 R6, desc[UR6][R6.64] ;  /* 0x0000000606068981 */ /* 0x000ea2000c1e1b00 */
[----:B------:R-:W0:Y:S01]  /*00e0*/  S2UR UR5, SR_CgaCtaId ;  /* 0x00000000000579c3 */ /* 0x000e220000008800 */
[----:B------:R-:W-:Y:S01]  /*00f0*/  UMOV UR4, 0x400 ;  /* 0x0000040000047882 */ /* 0x000fe20000000000 */
[----:B------:R-:W-:Y:S01]  /*0100*/  CS2R R2, SRZ ;  /* 0x0000000000027805 */ /* 0x000fe2000001ff00 */
[----:B------:R-:W-:-:S02]  /*0110*/  UISETP.GE.U32.AND UP0, UPT, UR8, 0x2, UPT ;  /* 0x000000020800788c */ /* 0x000fc4000bf06070 */
[----:B0-----:R-:W-:-:S06]  /*0120*/  ULEA UR4, UR5, UR4, 0x18 ;  /* 0x0000000405047291 */ /* 0x001fcc000f8ec0ff */
[C---:B------:R-:W-:Y:S01]  /*0130*/  LEA R9, R11.reuse, UR4, 0x3 ;  /* 0x000000040b097c11 */ /* 0x040fe2000f8e18ff */
[----:B--2---:R-:W-:Y:S01]  /*0140*/  @!P0 DMUL R2, R4, R6 ;  /* 0x0000000604028228 */ /* 0x004fe20000000000 */
[----:B------:R-:W-:-:S06]  /*0150*/  ISETP.NE.AND P0, PT, R11, RZ, PT ;  /* 0x000000ff0b00720c */ /* 0x000fcc0003f05270 */
[----:B------:R0:W-:Y:S01]  /*0160*/  STS.64 [R9], R2 ;  /* 0x0000000209007388 */ /* 0x0001e20000000a00 */
[----:B------:R-:W-:Y:S06]  /*0170*/  BAR.SYNC.DEFER_BLOCKING 0x0 ;  /* 0x0000000000007b1d */ /* 0x000fec0000010000 */
[----:B------:R-:W-:Y:S05]  /*0180*/  BRA.U !UP0, `(.L_x_0) ;  /* 0x0000000108347547 */ /* 0x000fea000b800000 */
[----:B------:R-:W-:-:S07]  /*0190*/  IMAD.MOV.U32 R4, RZ, RZ, 0x1 ;  /* 0x00000001ff047424 */ /* 0x000fce00078e00ff */
.L_x_1:
[----:B------:R-:W-:-:S05]  /*01a0*/  SHF.L.U32 R7, R4, 0x1, RZ ;  /* 0x0000000104077819 */ /* 0x000fca00000006ff */
[----:B0-----:R-:W-:-:S05]  /*01b0*/  VIADD R2, R7, 0xffffffff ;  /* 0xffffffff07027836 */ /* 0x001fca0000000000 */
[----:B------:R-:W-:-:S13]  /*01c0*/  LOP3.LUT P1, RZ, R2, R11, RZ, 0xc0, !PT ;  /* 0x0000000b02ff7212 */ /* 0x000fda000782c0ff */
[----:B------:R-:W-:Y:S02]  /*01d0*/  @!P1 LEA R6, R4, R9, 0x3 ;  /* 0x0000000904069211 */ /* 0x000fe400078e18ff */
[----:B------:R-:W-:Y:S04]  /*01e0*/  @!P1 LDS.64 R4, [R9] ;  /* 0x0000000009049984 */ /* 0x000fe80000000a00 */
[----:B------:R-:W0:Y:S02]  /*01f0*/  @!P1 LDS.64 R2, [R6] ;  /* 0x0000000006029984 */ /* 0x000e240000000a00 */
[----:B0-----:R-:W-:Y:S01]  /*0200*/  @!P1 DADD R2, R2, R4 ;  /* 0x0000000002029229 */ /* 0x001fe20000000004 */
[----:B------:R-:W-:-:S06]  /*0210*/  IMAD.MOV.U32 R4, RZ, RZ, R7 ;  /* 0x000000ffff047224 */ /* 0x000fcc00078e0007 */
[----:B------:R1:W-:Y:S01]  /*0220*/  @!P1 STS.64 [R9], R2 ;  /* 0x0000000209009388 */ /* 0x0003e20000000a00 */
[----:B------:R-:W-:Y:S01]  /*0230*/  BAR.SYNC.DEFER_BLOCKING 0x0 ;  /* 0x0000000000007b1d */ /* 0x000fe20000010000 */
[----:B------:R-:W-:-:S13]  /*0240*/  ISETP.GE.U32.AND P1, PT, R7, UR8, PT ;  /* 0x0000000807007c0c */ /* 0x000fda000bf26070 */
[----:B-1----:R-:W-:Y:S05]  /*0250*/  @!P1 BRA `(.L_x_1) ;  /* 0xfffffffc00d09947 */ /* 0x002fea000383ffff */
.L_x_0:
[----:B------:R-:W-:Y:S05]  /*0260*/  @P0 EXIT ;  /* 0x000000000000094d */ /* 0x000fea0003800000 */
[----:B------:R-:W1:Y:S01]  /*0270*/  S2UR UR5, SR_CgaCtaId ;  /* 0x00000000000579c3 */ /* 0x000e620000008800 */
[----:B------:R-:W-:-:S07]  /*0280*/  UMOV UR4, 0x400 ;  /* 0x0000040000047882 */ /* 0x000fce0000000000 */
[----:B------:R-:W2:Y:S01]  /*0290*/  LDC.64 R4, c[0x0][0x390] ;  /* 0x0000e400ff047b82 */ /* 0x000ea20000000a00 */
[----:B-1----:R-:W-:Y:S01]  /*02a0*/  ULEA UR4, UR5, UR4, 0x18 ;  /* 0x0000000405047291 */ /* 0x002fe2000f8ec0ff */
[----:B--2---:R-:W-:-:S08]  /*02b0*/  IMAD.WIDE.U32 R4, R0, 0x8, R4 ;  /* 0x0000000800047825 */ /* 0x004fd000078e0004 */
[----:B0-----:R-:W0:Y:S04]  /*02c0*/  LDS.64 R2, [UR4] ;  /* 0x00000004ff027984 */ /* 0x001e280008000a00 */
[----:B0-----:R-:W-:Y:S01]  /*02d0*/  STG.E.64 desc[UR6][R4.64], R2 ;  /* 0x0000000204007986 */ /* 0x001fe2000c101b06 */
[----:B------:R-:W-:Y:S05]  /*02e0*/  EXIT ;  /* 0x000000000000794d */ /* 0x000fea0003800000 */
.L_x_2:
[----:B------:R-:W-:-:S00]  /*02f0*/  BRA `(.L_x_2) ;  /* 0xfffffffc00fc7947 */ /* 0x000fc0000383ffff */
[----:B------:R-:W-:-:S00]  /*0300*/  NOP ;  /* 0x0000000000007918 */ /* 0x000fc00000000000 */
[----:B------:R-:W-:-:S00]  /*0310*/  NOP ;  /* 0x0000000000007918 */ /* 0x000fc00000000000 */
[----:B------:R-:W-:-:S00]  /*0320*/  NOP ;  /* 0x0000000000007918 */ /* 0x000fc00000000000 */
[----:B------:R-:W-:-:S00]  /*0330*/  NOP ;  /* 0x0000000000007918 */ /* 0x000fc00000000000 */
[----:B------:R-:W-:-:S00]  /*0340*/  NOP ;  /* 0x0000000000007918 */ /* 0x000fc00000000000 */
[----:B------:R-:W-:-:S00]  /*0350*/  NOP ;  /* 0x0000000000007918 */ /* 0x000fc00000000000 */
[----:B------:R-:W-:-:S00]  /*0360*/  NOP ;  /* 0x0000000000007918 */ /* 0x000fc00000000000 */
[----:B------:R-:W-:-:S00]  /*0370*/  NOP ;  /* 0x0000000000007918 */ /* 0x000fc00000000000 */
.L_x_3:


//--------------------- .nv.shared._Z15dot_prod_kernelPKdS0_Pdi --------------------------
	.section	.nv.shared._Z15dot_prod_kernelPKdS0_Pdi,"aw",@nobits
	.sectionflags	@""
	.align	16
	.zero		1024


//--------------------- .nv.shared.reserved.0     --------------------------
	.section	.nv.shared.reserved.0,"aw",@nobits
	.weak		__nv_reservedSMEM_offset_0_alias
	.size		__nv_reservedSMEM_offset_0_alias, 0, 64
	.other		__nv_reservedSMEM_offset_0_alias,@"STO_CUDA_RESERVED_SHARED STV_DEFAULT"
__nv_reservedSMEM_offset_0_alias:
	.zero		0
	.zero		64


//--------------------- .nv.constant0._Z15dot_prod_kernelPKdS0_Pdi --------------------------
	.section	.nv.constant0._Z15dot_prod_kernelPKdS0_Pdi,"a",@progbits
	.sectionflags	@""
	.align	4
.nv.constant0._Z15dot_prod_kernelPKdS0_Pdi:
	.zero		924


//--------------------- SYMBOLS --------------------------

	.type		.nv.reservedSmem.offset0,@object
	.size		.nv.reservedSmem.offset0,0x4
	.type		.nv.reservedSmem.cap,@object
	.size		.nv.reservedSmem.cap,0x4
